	.headerflags	@"EF_CUDA_TEXMODE_UNIFIED EF_CUDA_64BIT_ADDRESS EF_CUDA_ACCELERATORS EF_CUDA_SM90 EF_CUDA_VIRTUAL_SM(EF_CUDA_SM90)"
	.elftype	@"ET_EXEC"


//--------------------- .nv.info                  --------------------------
	.section	.nv.info,"",@"SHT_CUDA_INFO"
	.align	4


	//----- nvinfo : EIATTR_REGCOUNT
	.align		4
        /*0000*/ 	.byte	0x04, 0x2f
        /*0002*/ 	.short	(.L_1 - .L_0)
	.align		4
.L_0:
        /*0004*/ 	.word	index@(triton_poi_fused_convolution_27)
        /*0008*/ 	.word	0x0000000c


	//----- nvinfo : EIATTR_MIN_STACK_SIZE
	.align		4
.L_1:
        /*000c*/ 	.byte	0x04, 0x12
        /*000e*/ 	.short	(.L_3 - .L_2)
	.align		4
.L_2:
        /*0010*/ 	.word	index@(triton_poi_fused_convolution_27)
        /*0014*/ 	.word	0x00000000


	//----- nvinfo : EIATTR_FRAME_SIZE
	.align		4
.L_3:
        /*0018*/ 	.byte	0x04, 0x11
        /*001a*/ 	.short	(.L_5 - .L_4)
	.align		4
.L_4:
        /*001c*/ 	.word	index@(triton_poi_fused_convolution_27)
        /*0020*/ 	.word	0x00000000


	//----- nvinfo : EIATTR_MIN_STACK_SIZE
	.align		4
.L_5:
        /*0024*/ 	.byte	0x04, 0x12
        /*0026*/ 	.short	(.L_7 - .L_6)
	.align		4
.L_6:
        /*0028*/ 	.word	index@(triton_poi_fused_convolution_27)
        /*002c*/ 	.word	0x00000000
.L_7:


//--------------------- .nv.info.triton_poi_fused_convolution_27 --------------------------
	.section	.nv.info.triton_poi_fused_convolution_27,"",@"SHT_CUDA_INFO"
	.sectionflags	@""
	.align	4


	//----- nvinfo : EIATTR_CUDA_API_VERSION
	.align		4
        /*0000*/ 	.byte	0x04, 0x37
        /*0002*/ 	.short	(.L_9 - .L_8)
.L_8:
        /*0004*/ 	.word	0x0000007c


	//----- nvinfo : EIATTR_KPARAM_INFO
	.align		4
.L_9:
        /*0008*/ 	.byte	0x04, 0x17
        /*000a*/ 	.short	(.L_11 - .L_10)
.L_10:
        /*000c*/ 	.word	0x00000000
        /*0010*/ 	.short	0x0002
        /*0012*/ 	.short	0x0010
        /*0014*/ 	.byte	0x00, 0xf0, 0x11, 0x00


	//----- nvinfo : EIATTR_KPARAM_INFO
	.align		4
.L_11:
        /*0018*/ 	.byte	0x04, 0x17
        /*001a*/ 	.short	(.L_13 - .L_12)
.L_12:
        /*001c*/ 	.word	0x00000000
        /*0020*/ 	.short	0x0001
        /*0022*/ 	.short	0x0008
        /*0024*/ 	.byte	0x00, 0xf4, 0x21, 0x00


	//----- nvinfo : EIATTR_KPARAM_INFO
	.align		4
.L_13:
        /*0028*/ 	.byte	0x04, 0x17
        /*002a*/ 	.short	(.L_15 - .L_14)
.L_14:
        /*002c*/ 	.word	0x00000000
        /*0030*/ 	.short	0x0000
        /*0032*/ 	.short	0x0000
        /*0034*/ 	.byte	0x00, 0xf4, 0x21, 0x00


	//----- nvinfo : EIATTR_SPARSE_MMA_MASK
	.align		4
.L_15:
        /*0038*/ 	.byte	0x03, 0x50
        /*003a*/ 	.short	0x0000


	//----- nvinfo : EIATTR_MAXREG_COUNT
	.align		4
        /*003c*/ 	.byte	0x03, 0x1b
        /*003e*/ 	.short	0x00ff


	//----- nvinfo : EIATTR_EXIT_INSTR_OFFSETS
	.align		4
        /*0040*/ 	.byte	0x04, 0x1c
        /*0042*/ 	.short	(.L_17 - .L_16)


	//   ....[0]....
.L_16:
        /*0044*/ 	.word	0x00000170


	//   ....[1]....
        /*0048*/ 	.word	0x00000190


	//----- nvinfo : EIATTR_REQNTID
	.align		4
.L_17:
        /*004c*/ 	.byte	0x04, 0x10
        /*004e*/ 	.short	(.L_19 - .L_18)
.L_18:
        /*0050*/ 	.word	0x00000080
        /*0054*/ 	.word	0x00000001
        /*0058*/ 	.word	0x00000001


	//----- nvinfo : EIATTR_CBANK_PARAM_SIZE
	.align		4
.L_19:
        /*005c*/ 	.byte	0x03, 0x19
        /*005e*/ 	.short	0x0014


	//----- nvinfo : EIATTR_PARAM_CBANK
	.align		4
        /*0060*/ 	.byte	0x04, 0x0a
        /*0062*/ 	.short	(.L_21 - .L_20)
	.align		4
.L_20:
        /*0064*/ 	.word	index@(.nv.constant0.triton_poi_fused_convolution_27)
        /*0068*/ 	.short	0x0210
        /*006a*/ 	.short	0x0014


	//----- nvinfo : EIATTR_SW_WAR
	.align		4
.L_21:
        /*006c*/ 	.byte	0x04, 0x36
        /*006e*/ 	.short	(.L_23 - .L_22)
.L_22:
        /*0070*/ 	.word	0x00000008
.L_23:


//--------------------- .nv.callgraph             --------------------------
	.section	.nv.callgraph,"",@"SHT_CUDA_CALLGRAPH"
	.align	4
	.sectionentsize	8
	.align		4
        /*0000*/ 	.word	0x00000000
	.align		4
        /*0004*/ 	.word	0xffffffff
	.align		4
        /*0008*/ 	.word	0x00000000
	.align		4
        /*000c*/ 	.word	0xfffffffe
	.align		4
        /*0010*/ 	.word	0x00000000
	.align		4
        /*0014*/ 	.word	0xfffffffd
	.align		4
        /*0018*/ 	.word	0x00000000
	.align		4
        /*001c*/ 	.word	0xfffffffc


//--------------------- .text.triton_poi_fused_convolution_27 --------------------------
	.section	.text.triton_poi_fused_convolution_27,"ax",@progbits
	.align	128
        .global         triton_poi_fused_convolution_27
        .type           triton_poi_fused_convolution_27,@function
        .size           triton_poi_fused_convolution_27,(.L_x_1 - triton_poi_fused_convolution_27)
        .other          triton_poi_fused_convolution_27,@"STO_CUDA_ENTRY STV_DEFAULT"
triton_poi_fused_convolution_27:
.text.triton_poi_fused_convolution_27:
[----:B------:R-:W0:Y:S02]  /*0000*/  LDC R1, c[0x0][0x28] ;  /* 0x00000a00ff017b82 */ /* 0x000e240000000800 */
[----:B------:R-:W1:Y:S01]  /*0010*/  S2R R0, SR_TID.X ;  /* 0x0000000000007919 */ /* 0x000e620000002100 */
[----:B------:R-:W2:Y:S01]  /*0020*/  LDC.64 R2, c[0x0][0x210] ;  /* 0x00008400ff027b82 */ /* 0x000ea20000000a00 */
[----:B------:R-:W-:Y:S01]  /*0030*/  ULDC.64 UR4, c[0x0][0x208] ;  /* 0x0000820000047ab9 */ /* 0x000fe20000000a00 */
[----:B------:R-:W3:Y:S01]  /*0040*/  S2R R7, SR_CTAID.X ;  /* 0x0000000000077919 */ /* 0x000ee20000002500 */
[----:B-1----:R-:W-:Y:S02]  /*0050*/  LOP3.LUT R0, R0, 0x7f, RZ, 0xc0, !PT ;  /* 0x0000007f00007812 */ /* 0x002fe400078ec0ff */
[----:B---3--:R-:W-:-:S03]  /*0060*/  SHF.R.S32.HI R4, RZ, 0x18, R7 ;  /* 0x00000018ff047819 */ /* 0x008fc60000011407 */
[----:B------:R-:W-:Y:S01]  /*0070*/  IMAD R7, R7, 0x80, R0 ;  /* 0x0000008007077824 */ /* 0x000fe200078e0200 */
[----:B------:R-:W-:-:S03]  /*0080*/  SGXT R0, R4, 0x1 ;  /* 0x000000010400781a */ /* 0x000fc60000000200 */
[C---:B--2---:R-:W-:Y:S01]  /*0090*/  IMAD.WIDE R2, R7.reuse, 0x4, R2 ;  /* 0x0000000407027825 */ /* 0x044fe200078e0202 */
[----:B------:R-:W1:Y:S01]  /*00a0*/  LDC.64 R4, c[0x0][0x218] ;  /* 0x00008600ff047b82 */ /* 0x000e620000000a00 */
[----:B------:R-:W-:Y:S02]  /*00b0*/  ISETP.GE.AND P0, PT, R7, 0x80, PT ;  /* 0x000000800700780c */ /* 0x000fe40003f06270 */
[----:B------:R-:W-:Y:S01]  /*00c0*/  LEA.HI R0, R0, R7, RZ, 0x4 ;  /* 0x0000000700007211 */ /* 0x000fe200078f20ff */
[----:B------:R-:W-:-:S03]  /*00d0*/  IMAD.MOV.U32 R7, RZ, RZ, RZ ;  /* 0x000000ffff077224 */ /* 0x000fc600078e00ff */
[----:B------:R-:W-:-:S04]  /*00e0*/  SHF.R.S32.HI R9, RZ, 0x4, R0 ;  /* 0x00000004ff097819 */ /* 0x000fc80000011400 */
[----:B------:R-:W-:-:S04]  /*00f0*/  LEA.HI R0, R0, R9, RZ, 0x1 ;  /* 0x0000000900007211 */ /* 0x000fc800078f08ff */
[----:B------:R-:W-:-:S05]  /*0100*/  LOP3.LUT R0, R0, 0xfffffffe, RZ, 0xc0, !PT ;  /* 0xfffffffe00007812 */ /* 0x000fca00078ec0ff */
[----:B------:R-:W-:Y:S02]  /*0110*/  IMAD.IADD R9, R9, 0x1, -R0 ;  /* 0x0000000109097824 */ /* 0x000fe400078e0a00 */
[----:B------:R-:W-:Y:S02]  /*0120*/  IMAD.MOV.U32 R0, RZ, RZ, RZ ;  /* 0x000000ffff007224 */ /* 0x000fe400078e00ff */
[----:B-1----:R-:W-:-:S04]  /*0130*/  IMAD.WIDE R4, R9, 0x4, R4 ;  /* 0x0000000409047825 */ /* 0x002fc800078e0204 */
[----:B------:R-:W2:Y:S04]  /*0140*/  @!P0 LDG.E R0, desc[UR4][R2.64] ;  /* 0x0000000402008981 */ /* 0x000ea8000c1e1900 */
[----:B------:R-:W2:Y:S02]  /*0150*/  @!P0 LDG.E.EL R7, desc[UR4][R4.64] ;  /* 0x0000000404078981 */ /* 0x000ea4000c2e1900 */
[----:B--2---:R-:W-:Y:S01]  /*0160*/  FADD R7, R7, R0 ;  /* 0x0000000007077221 */ /* 0x004fe20000000000 */
[----:B------:R-:W-:Y:S06]  /*0170*/  @P0 EXIT ;  /* 0x000000000000094d */ /* 0x000fec0003800000 */
[----:B------:R-:W-:Y:S01]  /*0180*/  STG.E desc[UR4][R2.64], R7 ;  /* 0x0000000702007986 */ /* 0x000fe2000c101904 */
[----:B------:R-:W-:Y:S05]  /*0190*/  EXIT ;  /* 0x000000000000794d */ /* 0x000fea0003800000 */
.L_x_0:
[----:B------:R-:W-:-:S00]  /*01a0*/  BRA `(.L_x_0) ;  /* 0xfffffffc00fc7947 */ /* 0x000fc0000383ffff */
[----:B------:R-:W-:-:S00]  /*01b0*/  NOP ;  /* 0x0000000000007918 */ /* 0x000fc00000000000 */
        /* <DEDUP_REMOVED lines=12> */
.L_x_1:


//--------------------- .nv.constant0.triton_poi_fused_convolution_27 --------------------------
	.section	.nv.constant0.triton_poi_fused_convolution_27,"a",@progbits
	.sectionflags	@""
	.align	4
.nv.constant0.triton_poi_fused_convolution_27:
	.zero		548
